//
// Generated by NVIDIA NVVM Compiler
//
// Compiler Build ID: CL-36424714
// Cuda compilation tools, release 13.0, V13.0.88
// Based on NVVM 20.0.0
//

.version 9.0
.target sm_100
.address_size 64

	// .globl	_Z20global_reduce_kernelPiS_
.extern .shared .align 16 .b8 block_memory[];

.visible .entry _Z20global_reduce_kernelPiS_(
	.param .u64 .ptr .align 1 _Z20global_reduce_kernelPiS__param_0,
	.param .u64 .ptr .align 1 _Z20global_reduce_kernelPiS__param_1
)
{
	.reg .pred 	%p<5>;
	.reg .b32 	%r<13>;
	.reg .b64 	%rd<11>;

	ld.param.u64 	%rd4, [_Z20global_reduce_kernelPiS__param_0];
	ld.param.u64 	%rd3, [_Z20global_reduce_kernelPiS__param_1];
	cvta.to.global.u64 	%rd1, %rd4;
	mov.u32 	%r1, %tid.x;
	mov.u32 	%r2, %ctaid.x;
	mov.u32 	%r12, %ntid.x;
	mad.lo.s32 	%r4, %r2, %r12, %r1;
	setp.lt.u32 	%p1, %r12, 2;
	mul.wide.s32 	%rd5, %r4, 4;
	add.s64 	%rd2, %rd1, %rd5;
	@%p1 bra 	$L__BB0_4;
$L__BB0_1:
	shr.u32 	%r6, %r12, 1;
	setp.ge.u32 	%p2, %r1, %r6;
	@%p2 bra 	$L__BB0_3;
	add.s32 	%r7, %r6, %r4;
	mul.wide.u32 	%rd6, %r7, 4;
	add.s64 	%rd7, %rd1, %rd6;
	ld.global.u32 	%r8, [%rd7];
	ld.global.u32 	%r9, [%rd2];
	add.s32 	%r10, %r9, %r8;
	st.global.u32 	[%rd2], %r10;
$L__BB0_3:
	bar.sync 	0;
	setp.gt.u32 	%p3, %r12, 3;
	mov.u32 	%r12, %r6;
	@%p3 bra 	$L__BB0_1;
$L__BB0_4:
	setp.ne.s32 	%p4, %r1, 0;
	@%p4 bra 	$L__BB0_6;
	ld.global.u32 	%r11, [%rd2];
	cvta.to.global.u64 	%rd8, %rd3;
	mul.wide.u32 	%rd9, %r2, 4;
	add.s64 	%rd10, %rd8, %rd9;
	st.global.u32 	[%rd10], %r11;
$L__BB0_6:
	ret;

}
	// .globl	_Z19share_reduce_kernelPiS_
.visible .entry _Z19share_reduce_kernelPiS_(
	.param .u64 .ptr .align 1 _Z19share_reduce_kernelPiS__param_0,
	.param .u64 .ptr .align 1 _Z19share_reduce_kernelPiS__param_1
)
{
	.reg .pred 	%p<5>;
	.reg .b32 	%r<18>;
	.reg .b64 	%rd<9>;

	ld.param.u64 	%rd2, [_Z19share_reduce_kernelPiS__param_0];
	ld.param.u64 	%rd1, [_Z19share_reduce_kernelPiS__param_1];
	cvta.to.global.u64 	%rd3, %rd2;
	mov.u32 	%r1, %tid.x;
	mov.u32 	%r2, %ctaid.x;
	mov.u32 	%r17, %ntid.x;
	mad.lo.s32 	%r7, %r2, %r17, %r1;
	mul.wide.s32 	%rd4, %r7, 4;
	add.s64 	%rd5, %rd3, %rd4;
	ld.global.u32 	%r8, [%rd5];
	shl.b32 	%r9, %r1, 2;
	mov.u32 	%r10, block_memory;
	add.s32 	%r4, %r10, %r9;
	st.shared.u32 	[%r4], %r8;
	bar.sync 	0;
	setp.lt.u32 	%p1, %r17, 2;
	@%p1 bra 	$L__BB1_4;
$L__BB1_1:
	shr.u32 	%r6, %r17, 1;
	setp.ge.u32 	%p2, %r1, %r6;
	@%p2 bra 	$L__BB1_3;
	shl.b32 	%r11, %r6, 2;
	add.s32 	%r12, %r4, %r11;
	ld.shared.u32 	%r13, [%r12];
	ld.shared.u32 	%r14, [%r4];
	add.s32 	%r15, %r14, %r13;
	st.shared.u32 	[%r4], %r15;
$L__BB1_3:
	bar.sync 	0;
	setp.gt.u32 	%p3, %r17, 3;
	mov.u32 	%r17, %r6;
	@%p3 bra 	$L__BB1_1;
$L__BB1_4:
	setp.ne.s32 	%p4, %r1, 0;
	@%p4 bra 	$L__BB1_6;
	ld.shared.u32 	%r16, [block_memory];
	cvta.to.global.u64 	%rd6, %rd1;
	mul.wide.u32 	%rd7, %r2, 4;
	add.s64 	%rd8, %rd6, %rd7;
	st.global.u32 	[%rd8], %r16;
$L__BB1_6:
	ret;

}


// ===== COMPILED SASS (sm_100) =====

	.target	sm_100

	.elftype	@"ET_EXEC"


//--------------------- .note.nv.tkinfo           --------------------------
	.section	.note.nv.tkinfo,"",@"SHT_NOTE"
	.sectionflags	@"SHF_NOTE_NV_TKINFO"
	.tkinfo
        /*0018*/ 	.word	0x00000002
        /*0030*/ 	.string	""
        /*0030*/ 	.string	"ptxas"
        /*0030*/ 	.string	"Cuda compilation tools, release 13.0, V13.0.88"
        /*0030*/ 	.string	"Build cuda_13.0.r13.0/compiler.36424714_0"
        /*0030*/ 	.string	"-arch sm_100 -m 64 "



//--------------------- .note.nv.cuinfo           --------------------------
	.section	.note.nv.cuinfo,"",@"SHT_NOTE"
	.sectionflags	@"SHF_NOTE_NV_CUINFO"
        /*0018*/ 	.short	0x0002
        /*001a*/ 	.short	0x0064
        /*001c*/ 	.short	0x0082
	.zero		2


//--------------------- .nv.info                  --------------------------
	.section	.nv.info,"",@"SHT_CUDA_INFO"
	.align	4


	//----- nvinfo : EIATTR_REGCOUNT
	.align		4
        /*0000*/ 	.byte	0x04, 0x2f
        /*0002*/ 	.short	(.L_1 - .L_0)
	.align		4
.L_0:
        /*0004*/ 	.word	index@(_Z20global_reduce_kernelPiS_)
        /*0008*/ 	.word	0x00000010


	//----- nvinfo : EIATTR_FRAME_SIZE
	.align		4
.L_1:
        /*000c*/ 	.byte	0x04, 0x11
        /*000e*/ 	.short	(.L_3 - .L_2)
	.align		4
.L_2:
        /*0010*/ 	.word	index@(_Z20global_reduce_kernelPiS_)
        /*0014*/ 	.word	0x00000000


	//----- nvinfo : EIATTR_REGCOUNT
	.align		4
.L_3:
        /*0018*/ 	.byte	0x04, 0x2f
        /*001a*/ 	.short	(.L_5 - .L_4)
	.align		4
.L_4:
        /*001c*/ 	.word	index@(_Z19share_reduce_kernelPiS_)
        /*0020*/ 	.word	0x0000000b


	//----- nvinfo : EIATTR_FRAME_SIZE
	.align		4
.L_5:
        /*0024*/ 	.byte	0x04, 0x11
        /*0026*/ 	.short	(.L_7 - .L_6)
	.align		4
.L_6:
        /*0028*/ 	.word	index@(_Z19share_reduce_kernelPiS_)
        /*002c*/ 	.word	0x00000000


	//----- nvinfo : EIATTR_MIN_STACK_SIZE
	.align		4
.L_7:
        /*0030*/ 	.byte	0x04, 0x12
        /*0032*/ 	.short	(.L_9 - .L_8)
	.align		4
.L_8:
        /*0034*/ 	.word	index@(_Z19share_reduce_kernelPiS_)
        /*0038*/ 	.word	0x00000000


	//----- nvinfo : EIATTR_MIN_STACK_SIZE
	.align		4
.L_9:
        /*003c*/ 	.byte	0x04, 0x12
        /*003e*/ 	.short	(.L_11 - .L_10)
	.align		4
.L_10:
        /*0040*/ 	.word	index@(_Z20global_reduce_kernelPiS_)
        /*0044*/ 	.word	0x00000000
.L_11:


//--------------------- .nv.compat                --------------------------
	.section	.nv.compat,"",@"SHT_CUDA_COMPAT_INFO"
	.align	4
        /*0000*/ 	.byte	0x02, 0x09, 0x00, 0x00, 0x02, 0x02, 0x01, 0x00, 0x02, 0x05, 0x05, 0x00, 0x03, 0x07, 0x01, 0x01
        /*0010*/ 	.byte	0x02, 0x03, 0x00, 0x00, 0x02, 0x06, 0x01, 0x00, 0x04, 0x0b, 0x08, 0x00, 0x09, 0x00, 0x00, 0x00
        /*0020*/ 	.byte	0x00, 0x00, 0x00, 0x00


//--------------------- .nv.info._Z19share_reduce_kernelPiS_ --------------------------
	.section	.nv.info._Z19share_reduce_kernelPiS_,"",@"SHT_CUDA_INFO"
	.sectionflags	@""
	.align	4


	//----- nvinfo : EIATTR_CUDA_API_VERSION
	.align		4
        /*0000*/ 	.byte	0x04, 0x37
        /*0002*/ 	.short	(.L_13 - .L_12)
.L_12:
        /*0004*/ 	.word	0x00000082


	//----- nvinfo : EIATTR_KPARAM_INFO
	.align		4
.L_13:
        /*0008*/ 	.byte	0x04, 0x17
        /*000a*/ 	.short	(.L_15 - .L_14)
.L_14:
        /*000c*/ 	.word	0x00000000
        /*0010*/ 	.short	0x0001
        /*0012*/ 	.short	0x0008
        /*0014*/ 	.byte	0x00, 0xf5, 0x21, 0x00


	//----- nvinfo : EIATTR_KPARAM_INFO
	.align		4
.L_15:
        /*0018*/ 	.byte	0x04, 0x17
        /*001a*/ 	.short	(.L_17 - .L_16)
.L_16:
        /*001c*/ 	.word	0x00000000
        /*0020*/ 	.short	0x0000
        /*0022*/ 	.short	0x0000
        /*0024*/ 	.byte	0x00, 0xf5, 0x21, 0x00


	//----- nvinfo : EIATTR_SPARSE_MMA_MASK
	.align		4
.L_17:
        /*0028*/ 	.byte	0x03, 0x50
        /*002a*/ 	.short	0x0000


	//----- nvinfo : EIATTR_MAXREG_COUNT
	.align		4
        /*002c*/ 	.byte	0x03, 0x1b
        /*002e*/ 	.short	0x00ff


	//----- nvinfo : EIATTR_NUM_BARRIERS
	.align		4
        /*0030*/ 	.byte	0x02, 0x4c
        /*0032*/ 	.byte	0x01
	.zero		1


	//----- nvinfo : EIATTR_MERCURY_ISA_VERSION
	.align		4
        /*0034*/ 	.byte	0x03, 0x5f
        /*0036*/ 	.short	0x0101


	//----- nvinfo : EIATTR_VRC_CTA_INIT_COUNT
	.align		4
        /*0038*/ 	.byte	0x02, 0x4a
	.zero		1
	.zero		1


	//----- nvinfo : EIATTR_EXIT_INSTR_OFFSETS
	.align		4
        /*003c*/ 	.byte	0x04, 0x1c
        /*003e*/ 	.short	(.L_19 - .L_18)


	//   ....[0]....
.L_18:
        /*0040*/ 	.word	0x000001e0


	//   ....[1]....
        /*0044*/ 	.word	0x00000260


	//----- nvinfo : EIATTR_CBANK_PARAM_SIZE
	.align		4
.L_19:
        /*0048*/ 	.byte	0x03, 0x19
        /*004a*/ 	.short	0x0010


	//----- nvinfo : EIATTR_PARAM_CBANK
	.align		4
        /*004c*/ 	.byte	0x04, 0x0a
        /*004e*/ 	.short	(.L_21 - .L_20)
	.align		4
.L_20:
        /*0050*/ 	.word	index@(.nv.constant0._Z19share_reduce_kernelPiS_)
        /*0054*/ 	.short	0x0380
        /*0056*/ 	.short	0x0010


	//----- nvinfo : EIATTR_SW_WAR
	.align		4
.L_21:
        /*0058*/ 	.byte	0x04, 0x36
        /*005a*/ 	.short	(.L_23 - .L_22)
.L_22:
        /*005c*/ 	.word	0x00000008
.L_23:


//--------------------- .nv.info._Z20global_reduce_kernelPiS_ --------------------------
	.section	.nv.info._Z20global_reduce_kernelPiS_,"",@"SHT_CUDA_INFO"
	.sectionflags	@""
	.align	4


	//----- nvinfo : EIATTR_CUDA_API_VERSION
	.align		4
        /*0000*/ 	.byte	0x04, 0x37
        /*0002*/ 	.short	(.L_25 - .L_24)
.L_24:
        /*0004*/ 	.word	0x00000082


	//----- nvinfo : EIATTR_KPARAM_INFO
	.align		4
.L_25:
        /*0008*/ 	.byte	0x04, 0x17
        /*000a*/ 	.short	(.L_27 - .L_26)
.L_26:
        /*000c*/ 	.word	0x00000000
        /*0010*/ 	.short	0x0001
        /*0012*/ 	.short	0x0008
        /*0014*/ 	.byte	0x00, 0xf5, 0x21, 0x00


	//----- nvinfo : EIATTR_KPARAM_INFO
	.align		4
.L_27:
        /*0018*/ 	.byte	0x04, 0x17
        /*001a*/ 	.short	(.L_29 - .L_28)
.L_28:
        /*001c*/ 	.word	0x00000000
        /*0020*/ 	.short	0x0000
        /*0022*/ 	.short	0x0000
        /*0024*/ 	.byte	0x00, 0xf5, 0x21, 0x00


	//----- nvinfo : EIATTR_SPARSE_MMA_MASK
	.align		4
.L_29:
        /*0028*/ 	.byte	0x03, 0x50
        /*002a*/ 	.short	0x0000


	//----- nvinfo : EIATTR_MAXREG_COUNT
	.align		4
        /*002c*/ 	.byte	0x03, 0x1b
        /*002e*/ 	.short	0x00ff


	//----- nvinfo : EIATTR_NUM_BARRIERS
	.align		4
        /*0030*/ 	.byte	0x02, 0x4c
        /*0032*/ 	.byte	0x01
	.zero		1


	//----- nvinfo : EIATTR_MERCURY_ISA_VERSION
	.align		4
        /*0034*/ 	.byte	0x03, 0x5f
        /*0036*/ 	.short	0x0101


	//----- nvinfo : EIATTR_VRC_CTA_INIT_COUNT
	.align		4
        /*0038*/ 	.byte	0x02, 0x4a
	.zero		1
	.zero		1


	//----- nvinfo : EIATTR_EXIT_INSTR_OFFSETS
	.align		4
        /*003c*/ 	.byte	0x04, 0x1c
        /*003e*/ 	.short	(.L_31 - .L_30)


	//   ....[0]....
.L_30:
        /*0040*/ 	.word	0x000001b0


	//   ....[1]....
        /*0044*/ 	.word	0x00000200


	//----- nvinfo : EIATTR_CRS_STACK_SIZE
	.align		4
.L_31:
        /*0048*/ 	.byte	0x04, 0x1e
        /*004a*/ 	.short	(.L_33 - .L_32)
.L_32:
        /*004c*/ 	.word	0x00000000


	//----- nvinfo : EIATTR_CBANK_PARAM_SIZE
	.align		4
.L_33:
        /*0050*/ 	.byte	0x03, 0x19
        /*0052*/ 	.short	0x0010


	//----- nvinfo : EIATTR_PARAM_CBANK
	.align		4
        /*0054*/ 	.byte	0x04, 0x0a
        /*0056*/ 	.short	(.L_35 - .L_34)
	.align		4
.L_34:
        /*0058*/ 	.word	index@(.nv.constant0._Z20global_reduce_kernelPiS_)
        /*005c*/ 	.short	0x0380
        /*005e*/ 	.short	0x0010


	//----- nvinfo : EIATTR_SW_WAR
	.align		4
.L_35:
        /*0060*/ 	.byte	0x04, 0x36
        /*0062*/ 	.short	(.L_37 - .L_36)
.L_36:
        /*0064*/ 	.word	0x00000008
.L_37:


//--------------------- .nv.callgraph             --------------------------
	.section	.nv.callgraph,"",@"SHT_CUDA_CALLGRAPH"
	.align	4
	.sectionentsize	8
	.align		4
        /*0000*/ 	.word	0x00000000
	.align		4
        /*0004*/ 	.word	0xffffffff
	.align		4
        /*0008*/ 	.word	0x00000000
	.align		4
        /*000c*/ 	.word	0xfffffffe
	.align		4
        /*0010*/ 	.word	0x00000000
	.align		4
        /*0014*/ 	.word	0xfffffffd
	.align		4
        /*0018*/ 	.word	0x00000000
	.align		4
        /*001c*/ 	.word	0xfffffffc


//--------------------- .text._Z19share_reduce_kernelPiS_ --------------------------
	.section	.text._Z19share_reduce_kernelPiS_,"ax",@progbits
	.align	128
        .global         _Z19share_reduce_kernelPiS_
        .type           _Z19share_reduce_kernelPiS_,@function
        .size           _Z19share_reduce_kernelPiS_,(.L_x_8 - _Z19share_reduce_kernelPiS_)
        .other          _Z19share_reduce_kernelPiS_,@"STO_CUDA_ENTRY STV_DEFAULT"
_Z19share_reduce_kernelPiS_:
.text._Z19share_reduce_kernelPiS_:
[----:B------:R-:W-:Y:S01]  /*0000*/  LDC R1, c[0x0][0x37c] ;  /* 0x0000df00ff017b82 */ /* 0x000fe20000000800 */
[----:B------:R-:W0:Y:S07]  /*0010*/  S2R R6, SR_TID.X ;  /* 0x0000000000067919 */ /* 0x000e2e0000002100 */
[----:B------:R-:W1:Y:S01]  /*0020*/  LDC.64 R2, c[0x0][0x380] ;  /* 0x0000e000ff027b82 */ /* 0x000e620000000a00 */
[----:B------:R-:W0:Y:S01]  /*0030*/  LDCU UR8, c[0x0][0x360] ;  /* 0x00006c00ff0877ac */ /* 0x000e220008000800 */
[----:B------:R-:W0:Y:S01]  /*0040*/  S2R R7, SR_CTAID.X ;  /* 0x0000000000077919 */ /* 0x000e220000002500 */
[----:B------:R-:W2:Y:S01]  /*0050*/  LDCU.64 UR6, c[0x0][0x358] ;  /* 0x00006b00ff0677ac */ /* 0x000ea20008000a00 */
[----:B0-----:R-:W-:-:S04]  /*0060*/  IMAD R5, R7, UR8, R6 ;  /* 0x0000000807057c24 */ /* 0x001fc8000f8e0206 */
[----:B-1----:R-:W-:-:S06]  /*0070*/  IMAD.WIDE R2, R5, 0x4, R2 ;  /* 0x0000000405027825 */ /* 0x002fcc00078e0202 */
[----:B--2---:R-:W2:Y:S01]  /*0080*/  LDG.E R2, desc[UR6][R2.64] ;  /* 0x0000000602027981 */ /* 0x004ea2000c1e1900 */
[----:B------:R-:W0:Y:S01]  /*0090*/  S2UR UR5, SR_CgaCtaId ;  /* 0x00000000000579c3 */ /* 0x000e220000008800 */
[----:B------:R-:W-:Y:S01]  /*00a0*/  UMOV UR4, 0x400 ;  /* 0x0000040000047882 */ /* 0x000fe20000000000 */
[----:B------:R-:W-:Y:S01]  /*00b0*/  UISETP.GE.U32.AND UP0, UPT, UR8, 0x2, UPT ;  /* 0x000000020800788c */ /* 0x000fe2000bf06070 */
[----:B------:R-:W-:Y:S01]  /*00c0*/  ISETP.NE.AND P0, PT, R6, RZ, PT ;  /* 0x000000ff0600720c */ /* 0x000fe20003f05270 */
[----:B0-----:R-:W-:-:S06]  /*00d0*/  ULEA UR4, UR5, UR4, 0x18 ;  /* 0x0000000405047291 */ /* 0x001fcc000f8ec0ff */
[----:B------:R-:W-:-:S05]  /*00e0*/  LEA R5, R6, UR4, 0x2 ;  /* 0x0000000406057c11 */ /* 0x000fca000f8e10ff */
[----:B--2---:R0:W-:Y:S01]  /*00f0*/  STS [R5], R2 ;  /* 0x0000000205007388 */ /* 0x0041e20000000800 */
[----:B------:R-:W-:Y:S06]  /*0100*/  BAR.SYNC.DEFER_BLOCKING 0x0 ;  /* 0x0000000000007b1d */ /* 0x000fec0000010000 */
[----:B------:R-:W-:Y:S05]  /*0110*/  BRA.U !UP0, `(.L_x_0) ;  /* 0x0000000108307547 */ /* 0x000fea000b800000 */
[----:B------:R-:W-:-:S07]  /*0120*/  IMAD.U32 R0, RZ, RZ, UR8 ;  /* 0x00000008ff007e24 */ /* 0x000fce000f8e00ff */
.L_x_1:
[----:B------:R-:W-:-:S04]  /*0130*/  SHF.R.U32.HI R8, RZ, 0x1, R0 ;  /* 0x00000001ff087819 */ /* 0x000fc80000011600 */
[----:B------:R-:W-:-:S13]  /*0140*/  ISETP.GE.U32.AND P1, PT, R6, R8, PT ;  /* 0x000000080600720c */ /* 0x000fda0003f26070 */
[----:B0-----:R-:W-:Y:S01]  /*0150*/  @!P1 IMAD R2, R8, 0x4, R5 ;  /* 0x0000000408029824 */ /* 0x001fe200078e0205 */
[----:B------:R-:W-:Y:S05]  /*0160*/  @!P1 LDS R3, [R5] ;  /* 0x0000000005039984 */ /* 0x000fea0000000800 */
[----:B------:R-:W0:Y:S02]  /*0170*/  @!P1 LDS R2, [R2] ;  /* 0x0000000002029984 */ /* 0x000e240000000800 */
[----:B0-----:R-:W-:-:S05]  /*0180*/  @!P1 IADD3 R4, PT, PT, R2, R3, RZ ;  /* 0x0000000302049210 */ /* 0x001fca0007ffe0ff */
[----:B------:R1:W-:Y:S01]  /*0190*/  @!P1 STS [R5], R4 ;  /* 0x0000000405009388 */ /* 0x0003e20000000800 */
[----:B------:R-:W-:Y:S01]  /*01a0*/  BAR.SYNC.DEFER_BLOCKING 0x0 ;  /* 0x0000000000007b1d */ /* 0x000fe20000010000 */
[----:B------:R-:W-:Y:S01]  /*01b0*/  ISETP.GT.U32.AND P1, PT, R0, 0x3, PT ;  /* 0x000000030000780c */ /* 0x000fe20003f24070 */
[----:B------:R-:W-:-:S12]  /*01c0*/  IMAD.MOV.U32 R0, RZ, RZ, R8 ;  /* 0x000000ffff007224 */ /* 0x000fd800078e0008 */
[----:B-1----:R-:W-:Y:S05]  /*01d0*/  @P1 BRA `(.L_x_1) ;  /* 0xfffffffc00d41947 */ /* 0x002fea000383ffff */
.L_x_0:
[----:B------:R-:W-:Y:S05]  /*01e0*/  @P0 EXIT ;  /* 0x000000000000094d */ /* 0x000fea0003800000 */
[----:B------:R-:W1:Y:S01]  /*01f0*/  S2UR UR5, SR_CgaCtaId ;  /* 0x00000000000579c3 */ /* 0x000e620000008800 */
[----:B------:R-:W-:-:S07]  /*0200*/  UMOV UR4, 0x400 ;  /* 0x0000040000047882 */ /* 0x000fce0000000000 */
[----:B0-----:R-:W0:Y:S01]  /*0210*/  LDC.64 R2, c[0x0][0x388] ;  /* 0x0000e200ff027b82 */ /* 0x001e220000000a00 */
[----:B-1----:R-:W-:Y:S01]  /*0220*/  ULEA UR4, UR5, UR4, 0x18 ;  /* 0x0000000405047291 */ /* 0x002fe2000f8ec0ff */
[----:B0-----:R-:W-:-:S08]  /*0230*/  IMAD.WIDE.U32 R2, R7, 0x4, R2 ;  /* 0x0000000407027825 */ /* 0x001fd000078e0002 */
[----:B------:R-:W0:Y:S04]  /*0240*/  LDS R5, [UR4] ;  /* 0x00000004ff057984 */ /* 0x000e280008000800 */
[----:B0-----:R-:W-:Y:S01]  /*0250*/  STG.E desc[UR6][R2.64], R5 ;  /* 0x0000000502007986 */ /* 0x001fe2000c101906 */
[----:B------:R-:W-:Y:S05]  /*0260*/  EXIT ;  /* 0x000000000000794d */ /* 0x000fea0003800000 */
.L_x_2:
[----:B------:R-:W-:-:S00]  /*0270*/  BRA `(.L_x_2) ;  /* 0xfffffffc00fc7947 */ /* 0x000fc0000383ffff */
[----:B------:R-:W-:-:S00]  /*0280*/  NOP ;  /* 0x0000000000007918 */ /* 0x000fc00000000000 */
[----:B------:R-:W-:-:S00]  /*0290*/  NOP ;  /* 0x0000000000007918 */ /* 0x000fc00000000000 */
[----:B------:R-:W-:-:S00]  /*02a0*/  NOP ;  /* 0x0000000000007918 */ /* 0x000fc00000000000 */
[----:B------:R-:W-:-:S00]  /*02b0*/  NOP ;  /* 0x0000000000007918 */ /* 0x000fc00000000000 */
[----:B------:R-:W-:-:S00]  /*02c0*/  NOP ;  /* 0x0000000000007918 */ /* 0x000fc00000000000 */
[----:B------:R-:W-:-:S00]  /*02d0*/  NOP ;  /* 0x0000000000007918 */ /* 0x000fc00000000000 */
[----:B------:R-:W-:-:S00]  /*02e0*/  NOP ;  /* 0x0000000000007918 */ /* 0x000fc00000000000 */
[----:B------:R-:W-:-:S00]  /*02f0*/  NOP ;  /* 0x0000000000007918 */ /* 0x000fc00000000000 */
.L_x_8:


//--------------------- .text._Z20global_reduce_kernelPiS_ --------------------------
	.section	.text._Z20global_reduce_kernelPiS_,"ax",@progbits
	.align	128
        .global         _Z20global_reduce_kernelPiS_
        .type           _Z20global_reduce_kernelPiS_,@function
        .size           _Z20global_reduce_kernelPiS_,(.L_x_9 - _Z20global_reduce_kernelPiS_)
        .other          _Z20global_reduce_kernelPiS_,@"STO_CUDA_ENTRY STV_DEFAULT"
_Z20global_reduce_kernelPiS_:
.text._Z20global_reduce_kernelPiS_:
[----:B------:R-:W-:Y:S01]  /*0000*/  LDC R1, c[0x0][0x37c] ;  /* 0x0000df00ff017b82 */ /* 0x000fe20000000800 */
[----:B------:R-:W0:Y:S01]  /*0010*/  S2R R0, SR_TID.X ;  /* 0x0000000000007919 */ /* 0x000e220000002100 */
[----:B------:R-:W1:Y:S06]  /*0020*/  LDCU UR4, c[0x0][0x360] ;  /* 0x00006c00ff0477ac */ /* 0x000e6c0008000800 */
[----:B------:R-:W2:Y:S01]  /*0030*/  LDC.64 R2, c[0x0][0x380] ;  /* 0x0000e000ff027b82 */ /* 0x000ea20000000a00 */
[----:B------:R-:W0:Y:S01]  /*0040*/  S2R R13, SR_CTAID.X ;  /* 0x00000000000d7919 */ /* 0x000e220000002500 */
[----:B------:R-:W3:Y:S01]  /*0050*/  LDCU.64 UR6, c[0x0][0x358] ;  /* 0x00006b00ff0677ac */ /* 0x000ee20008000a00 */
[----:B-1----:R-:W-:-:S02]  /*0060*/  UISETP.GE.U32.AND UP0, UPT, UR4, 0x2, UPT ;  /* 0x000000020400788c */ /* 0x002fc4000bf06070 */
[----:B0-----:R-:W-:-:S04]  /*0070*/  IMAD R9, R13, UR4, R0 ;  /* 0x000000040d097c24 */ /* 0x001fc8000f8e0200 */
[----:B--2---:R-:W-:-:S03]  /*0080*/  IMAD.WIDE R2, R9, 0x4, R2 ;  /* 0x0000000409027825 */ /* 0x004fc600078e0202 */
[----:B---3--:R-:W-:Y:S05]  /*0090*/  BRA.U !UP0, `(.L_x_3) ;  /* 0x0000000108407547 */ /* 0x008fea000b800000 */
[----:B------:R-:W0:Y:S02]  /*00a0*/  LDC.64 R6, c[0x0][0x380] ;  /* 0x0000e000ff067b82 */ /* 0x000e240000000a00 */
.L_x_6:
[----:B------:R-:W-:Y:S01]  /*00b0*/  USHF.R.U32.HI UR5, URZ, 0x1, UR4 ;  /* 0x00000001ff057899 */ /* 0x000fe20008011604 */
[----:B------:R-:W-:Y:S05]  /*00c0*/  BSSY.RECONVERGENT B0, `(.L_x_4) ;  /* 0x0000009000007945 */ /* 0x000fea0003800200 */
[----:B------:R-:W-:-:S13]  /*00d0*/  ISETP.GE.U32.AND P0, PT, R0, UR5, PT ;  /* 0x0000000500007c0c */ /* 0x000fda000bf06070 */
[----:B-1----:R-:W-:Y:S05]  /*00e0*/  @P0 BRA `(.L_x_5) ;  /* 0x0000000000180947 */ /* 0x002fea0003800000 */
[----:B------:R-:W-:Y:S01]  /*00f0*/  IADD3 R5, PT, PT, R9, UR5, RZ ;  /* 0x0000000509057c10 */ /* 0x000fe2000fffe0ff */
[----:B------:R-:W2:Y:S04]  /*0100*/  LDG.E R11, desc[UR6][R2.64] ;  /* 0x00000006020b7981 */ /* 0x000ea8000c1e1900 */
[----:B0-----:R-:W-:-:S06]  /*0110*/  IMAD.WIDE.U32 R4, R5, 0x4, R6 ;  /* 0x0000000405047825 */ /* 0x001fcc00078e0006 */
[----:B------:R-:W2:Y:S02]  /*0120*/  LDG.E R4, desc[UR6][R4.64] ;  /* 0x0000000604047981 */ /* 0x000ea4000c1e1900 */
[----:B--2---:R-:W-:-:S05]  /*0130*/  IADD3 R11, PT, PT, R4, R11, RZ ;  /* 0x0000000b040b7210 */ /* 0x004fca0007ffe0ff */
[----:B------:R1:W-:Y:S02]  /*0140*/  STG.E desc[UR6][R2.64], R11 ;  /* 0x0000000b02007986 */ /* 0x0003e4000c101906 */
.L_x_5:
[----:B------:R-:W-:Y:S05]  /*0150*/  BSYNC.RECONVERGENT B0 ;  /* 0x0000000000007941 */ /* 0x000fea0003800200 */
.L_x_4:
[----:B------:R-:W-:Y:S01]  /*0160*/  BAR.SYNC.DEFER_BLOCKING 0x0 ;  /* 0x0000000000007b1d */ /* 0x000fe20000010000 */
[----:B------:R-:W-:-:S05]  /*0170*/  UISETP.GT.U32.AND UP0, UPT, UR4, 0x3, UPT ;  /* 0x000000030400788c */ /* 0x000fca000bf04070 */
[----:B------:R-:W-:-:S04]  /*0180*/  UMOV UR4, UR5 ;  /* 0x0000000500047c82 */ /* 0x000fc80008000000 */
[----:B------:R-:W-:Y:S05]  /*0190*/  BRA.U UP0, `(.L_x_6) ;  /* 0xfffffffd00c47547 */ /* 0x000fea000b83ffff */
.L_x_3:
[----:B------:R-:W-:-:S13]  /*01a0*/  ISETP.NE.AND P0, PT, R0, RZ, PT ;  /* 0x000000ff0000720c */ /* 0x000fda0003f05270 */
[----:B------:R-:W-:Y:S05]  /*01b0*/  @P0 EXIT ;  /* 0x000000000000094d */ /* 0x000fea0003800000 */
[----:B-1----:R-:W2:Y:S01]  /*01c0*/  LDG.E R3, desc[UR6][R2.64] ;  /* 0x0000000602037981 */ /* 0x002ea2000c1e1900 */
[----:B------:R-:W1:Y:S02]  /*01d0*/  LDC.64 R4, c[0x0][0x388] ;  /* 0x0000e200ff047b82 */ /* 0x000e640000000a00 */
[----:B-1----:R-:W-:-:S05]  /*01e0*/  IMAD.WIDE.U32 R4, R13, 0x4, R4 ;  /* 0x000000040d047825 */ /* 0x002fca00078e0004 */
[----:B--2---:R-:W-:Y:S01]  /*01f0*/  STG.E desc[UR6][R4.64], R3 ;  /* 0x0000000304007986 */ /* 0x004fe2000c101906 */
[----:B------:R-:W-:Y:S05]  /*0200*/  EXIT ;  /* 0x000000000000794d */ /* 0x000fea0003800000 */
.L_x_7:
        /* <DEDUP_REMOVED lines=15> */
.L_x_9:


//--------------------- .nv.shared._Z19share_reduce_kernelPiS_ --------------------------
	.section	.nv.shared._Z19share_reduce_kernelPiS_,"aw",@nobits
	.sectionflags	@""
	.align	16
	.zero		1024


//--------------------- .nv.shared.reserved.0     --------------------------
	.section	.nv.shared.reserved.0,"aw",@nobits
	.weak		__nv_reservedSMEM_offset_0_alias
	.size		__nv_reservedSMEM_offset_0_alias, 0, 64
	.other		__nv_reservedSMEM_offset_0_alias,@"STO_CUDA_RESERVED_SHARED STV_DEFAULT"
__nv_reservedSMEM_offset_0_alias:
	.zero		0
	.zero		64


//--------------------- .nv.shared._Z20global_reduce_kernelPiS_ --------------------------
	.section	.nv.shared._Z20global_reduce_kernelPiS_,"aw",@nobits
	.sectionflags	@""
	.align	16
	.zero		1024


//--------------------- .nv.constant0._Z19share_reduce_kernelPiS_ --------------------------
	.section	.nv.constant0._Z19share_reduce_kernelPiS_,"a",@progbits
	.sectionflags	@""
	.align	4
.nv.constant0._Z19share_reduce_kernelPiS_:
	.zero		912


//--------------------- .nv.constant0._Z20global_reduce_kernelPiS_ --------------------------
	.section	.nv.constant0._Z20global_reduce_kernelPiS_,"a",@progbits
	.sectionflags	@""
	.align	4
.nv.constant0._Z20global_reduce_kernelPiS_:
	.zero		912


//--------------------- SYMBOLS --------------------------

	.type		.nv.reservedSmem.offset0,@object
	.size		.nv.reservedSmem.offset0,0x4
	.type		.nv.reservedSmem.cap,@object
	.size		.nv.reservedSmem.cap,0x4
